	.headerflags	@"EF_CUDA_TEXMODE_UNIFIED EF_CUDA_64BIT_ADDRESS EF_CUDA_ACCELERATORS EF_CUDA_SM90 EF_CUDA_VIRTUAL_SM(EF_CUDA_SM90)"
	.elftype	@"ET_EXEC"


//--------------------- .nv.info                  --------------------------
	.section	.nv.info,"",@"SHT_CUDA_INFO"
	.align	4


	//----- nvinfo : EIATTR_REGCOUNT
	.align		4
        /*0000*/ 	.byte	0x04, 0x2f
        /*0002*/ 	.short	(.L_1 - .L_0)
	.align		4
.L_0:
        /*0004*/ 	.word	index@(triton_poi_fused_clone_7)
        /*0008*/ 	.word	0x0000000e


	//----- nvinfo : EIATTR_MIN_STACK_SIZE
	.align		4
.L_1:
        /*000c*/ 	.byte	0x04, 0x12
        /*000e*/ 	.short	(.L_3 - .L_2)
	.align		4
.L_2:
        /*0010*/ 	.word	index@(triton_poi_fused_clone_7)
        /*0014*/ 	.word	0x00000000


	//----- nvinfo : EIATTR_FRAME_SIZE
	.align		4
.L_3:
        /*0018*/ 	.byte	0x04, 0x11
        /*001a*/ 	.short	(.L_5 - .L_4)
	.align		4
.L_4:
        /*001c*/ 	.word	index@(triton_poi_fused_clone_7)
        /*0020*/ 	.word	0x00000000


	//----- nvinfo : EIATTR_MIN_STACK_SIZE
	.align		4
.L_5:
        /*0024*/ 	.byte	0x04, 0x12
        /*0026*/ 	.short	(.L_7 - .L_6)
	.align		4
.L_6:
        /*0028*/ 	.word	index@(triton_poi_fused_clone_7)
        /*002c*/ 	.word	0x00000000
.L_7:


//--------------------- .nv.info.triton_poi_fused_clone_7 --------------------------
	.section	.nv.info.triton_poi_fused_clone_7,"",@"SHT_CUDA_INFO"
	.sectionflags	@""
	.align	4


	//----- nvinfo : EIATTR_CUDA_API_VERSION
	.align		4
        /*0000*/ 	.byte	0x04, 0x37
        /*0002*/ 	.short	(.L_9 - .L_8)
.L_8:
        /*0004*/ 	.word	0x0000007c


	//----- nvinfo : EIATTR_KPARAM_INFO
	.align		4
.L_9:
        /*0008*/ 	.byte	0x04, 0x17
        /*000a*/ 	.short	(.L_11 - .L_10)
.L_10:
        /*000c*/ 	.word	0x00000000
        /*0010*/ 	.short	0x0003
        /*0012*/ 	.short	0x0014
        /*0014*/ 	.byte	0x00, 0xf0, 0x11, 0x00


	//----- nvinfo : EIATTR_KPARAM_INFO
	.align		4
.L_11:
        /*0018*/ 	.byte	0x04, 0x17
        /*001a*/ 	.short	(.L_13 - .L_12)
.L_12:
        /*001c*/ 	.word	0x00000000
        /*0020*/ 	.short	0x0002
        /*0022*/ 	.short	0x0010
        /*0024*/ 	.byte	0x00, 0xf0, 0x11, 0x00


	//----- nvinfo : EIATTR_KPARAM_INFO
	.align		4
.L_13:
        /*0028*/ 	.byte	0x04, 0x17
        /*002a*/ 	.short	(.L_15 - .L_14)
.L_14:
        /*002c*/ 	.word	0x00000000
        /*0030*/ 	.short	0x0001
        /*0032*/ 	.short	0x0008
        /*0034*/ 	.byte	0x00, 0xf4, 0x21, 0x00


	//----- nvinfo : EIATTR_KPARAM_INFO
	.align		4
.L_15:
        /*0038*/ 	.byte	0x04, 0x17
        /*003a*/ 	.short	(.L_17 - .L_16)
.L_16:
        /*003c*/ 	.word	0x00000000
        /*0040*/ 	.short	0x0000
        /*0042*/ 	.short	0x0000
        /*0044*/ 	.byte	0x00, 0xf4, 0x21, 0x00


	//----- nvinfo : EIATTR_SPARSE_MMA_MASK
	.align		4
.L_17:
        /*0048*/ 	.byte	0x03, 0x50
        /*004a*/ 	.short	0x0000


	//----- nvinfo : EIATTR_MAXREG_COUNT
	.align		4
        /*004c*/ 	.byte	0x03, 0x1b
        /*004e*/ 	.short	0x00ff


	//----- nvinfo : EIATTR_EXIT_INSTR_OFFSETS
	.align		4
        /*0050*/ 	.byte	0x04, 0x1c
        /*0052*/ 	.short	(.L_19 - .L_18)


	//   ....[0]....
.L_18:
        /*0054*/ 	.word	0x00000320


	//   ....[1]....
        /*0058*/ 	.word	0x00000390


	//----- nvinfo : EIATTR_REQNTID
	.align		4
.L_19:
        /*005c*/ 	.byte	0x04, 0x10
        /*005e*/ 	.short	(.L_21 - .L_20)
.L_20:
        /*0060*/ 	.word	0x00000080
        /*0064*/ 	.word	0x00000001
        /*0068*/ 	.word	0x00000001


	//----- nvinfo : EIATTR_CBANK_PARAM_SIZE
	.align		4
.L_21:
        /*006c*/ 	.byte	0x03, 0x19
        /*006e*/ 	.short	0x0018


	//----- nvinfo : EIATTR_PARAM_CBANK
	.align		4
        /*0070*/ 	.byte	0x04, 0x0a
        /*0072*/ 	.short	(.L_23 - .L_22)
	.align		4
.L_22:
        /*0074*/ 	.word	index@(.nv.constant0.triton_poi_fused_clone_7)
        /*0078*/ 	.short	0x0210
        /*007a*/ 	.short	0x0018


	//----- nvinfo : EIATTR_SW_WAR
	.align		4
.L_23:
        /*007c*/ 	.byte	0x04, 0x36
        /*007e*/ 	.short	(.L_25 - .L_24)
.L_24:
        /*0080*/ 	.word	0x00000008
.L_25:


//--------------------- .nv.callgraph             --------------------------
	.section	.nv.callgraph,"",@"SHT_CUDA_CALLGRAPH"
	.align	4
	.sectionentsize	8
	.align		4
        /*0000*/ 	.word	0x00000000
	.align		4
        /*0004*/ 	.word	0xffffffff
	.align		4
        /*0008*/ 	.word	0x00000000
	.align		4
        /*000c*/ 	.word	0xfffffffe
	.align		4
        /*0010*/ 	.word	0x00000000
	.align		4
        /*0014*/ 	.word	0xfffffffd
	.align		4
        /*0018*/ 	.word	0x00000000
	.align		4
        /*001c*/ 	.word	0xfffffffc


//--------------------- .text.triton_poi_fused_clone_7 --------------------------
	.section	.text.triton_poi_fused_clone_7,"ax",@progbits
	.sectionflags	@"SHF_BARRIERS=1"
	.align	128
        .global         triton_poi_fused_clone_7
        .type           triton_poi_fused_clone_7,@function
        .size           triton_poi_fused_clone_7,(.L_x_1 - triton_poi_fused_clone_7)
        .other          triton_poi_fused_clone_7,@"STO_CUDA_ENTRY STV_DEFAULT"
triton_poi_fused_clone_7:
.text.triton_poi_fused_clone_7:
[----:B------:R-:W0:Y:S02]  /*0000*/  LDC R1, c[0x0][0x28] ;  /* 0x00000a00ff017b82 */ /* 0x000e240000000800 */
[----:B------:R-:W1:Y:S01]  /*0010*/  S2R R10, SR_TID.X ;  /* 0x00000000000a7919 */ /* 0x000e620000002100 */
[----:B------:R-:W2:Y:S01]  /*0020*/  S2UR UR4, SR_CTAID.Y ;  /* 0x00000000000479c3 */ /* 0x000ea20000002600 */
[----:B------:R-:W-:-:S07]  /*0030*/  ULDC.64 UR8, c[0x0][0x208] ;  /* 0x0000820000087ab9 */ /* 0x000fce0000000a00 */
[----:B------:R-:W3:Y:S08]  /*0040*/  S2UR UR5, SR_CTAID.X ;  /* 0x00000000000579c3 */ /* 0x000ef00000002500 */
[----:B------:R-:W4:Y:S01]  /*0050*/  LDC.64 R4, c[0x0][0x210] ;  /* 0x00008400ff047b82 */ /* 0x000f220000000a00 */
[----:B--2---:R-:W-:Y:S01]  /*0060*/  USHF.L.U32 UR4, UR4, 0x4, URZ ;  /* 0x0000000404047899 */ /* 0x004fe2000800063f */
[----:B-1----:R-:W-:Y:S01]  /*0070*/  IMAD.SHL.U32 R0, R10, 0x2, RZ ;  /* 0x000000020a007824 */ /* 0x002fe200078e00ff */
[----:B------:R-:W-:Y:S01]  /*0080*/  SHF.R.U32.HI R6, RZ, 0x3, R10 ;  /* 0x00000003ff067819 */ /* 0x000fe2000001160a */
[----:B---3--:R-:W-:-:S03]  /*0090*/  USHF.L.U32 UR5, UR5, 0x4, URZ ;  /* 0x0000000405057899 */ /* 0x008fc6000800063f */
[----:B------:R-:W-:Y:S02]  /*00a0*/  LOP3.LUT R0, R0, 0xe, RZ, 0xc0, !PT ;  /* 0x0000000e00007812 */ /* 0x000fe400078ec0ff */
[----:B------:R-:W-:Y:S02]  /*00b0*/  SGXT.U32 R6, R6, 0x4 ;  /* 0x000000040606781a */ /* 0x000fe40000000000 */
[----:B------:R-:W-:-:S04]  /*00c0*/  LOP3.LUT R2, R0, UR4, RZ, 0xfc, !PT ;  /* 0x0000000400027c12 */ /* 0x000fc8000f8efcff */
[----:B------:R-:W-:-:S04]  /*00d0*/  SHF.R.S32.HI R3, RZ, 0x1f, R2 ;  /* 0x0000001fff037819 */ /* 0x000fc80000011402 */
[----:B------:R-:W-:Y:S02]  /*00e0*/  LEA.HI R7, R3, R2, RZ, 0x2 ;  /* 0x0000000203077211 */ /* 0x000fe400078f10ff */
[----:B------:R-:W-:Y:S02]  /*00f0*/  LOP3.LUT R3, R6, UR5, RZ, 0xfc, !PT ;  /* 0x0000000506037c12 */ /* 0x000fe4000f8efcff */
[----:B------:R-:W-:Y:S02]  /*0100*/  LOP3.LUT R9, R7, 0xfffffffc, RZ, 0xc0, !PT ;  /* 0xfffffffc07097812 */ /* 0x000fe400078ec0ff */
[----:B------:R-:W-:-:S03]  /*0110*/  SHF.R.S32.HI R7, RZ, 0x2, R7 ;  /* 0x00000002ff077819 */ /* 0x000fc60000011407 */
[C---:B------:R-:W-:Y:S01]  /*0120*/  IMAD.IADD R8, R2.reuse, 0x1, -R9 ;  /* 0x0000000102087824 */ /* 0x040fe200078e0a09 */
[----:B------:R-:W-:-:S03]  /*0130*/  VIMNMX R2, R2, R3, !PT ;  /* 0x0000000302027248 */ /* 0x000fc60007fe0100 */
[----:B------:R-:W-:Y:S01]  /*0140*/  IMAD R8, R3, 0xc, R8 ;  /* 0x0000000c03087824 */ /* 0x000fe200078e0208 */
[----:B------:R-:W-:Y:S02]  /*0150*/  ISETP.GE.AND P0, PT, R2, 0x10, PT ;  /* 0x000000100200780c */ /* 0x000fe40003f06270 */
[----:B------:R-:W-:Y:S01]  /*0160*/  CS2R R2, SRZ ;  /* 0x0000000000027805 */ /* 0x000fe2000001ff00 */
[----:B------:R-:W-:-:S04]  /*0170*/  VIADD R8, R8, 0x4 ;  /* 0x0000000408087836 */ /* 0x000fc80000000000 */
[----:B------:R-:W-:-:S04]  /*0180*/  IMAD R7, R7, 0x180, R8 ;  /* 0x0000018007077824 */ /* 0x000fc800078e0208 */
[----:B----4-:R-:W-:-:S05]  /*0190*/  IMAD.WIDE R4, R7, 0x4, R4 ;  /* 0x0000000407047825 */ /* 0x010fca00078e0204 */
[----:B------:R1:W2:Y:S01]  /*01a0*/  @!P0 LDG.E.64 R2, desc[UR8][R4.64] ;  /* 0x0000000804028981 */ /* 0x0002a2000c1e1b00 */
[----:B------:R-:W3:Y:S01]  /*01b0*/  S2UR UR6, SR_CgaCtaId ;  /* 0x00000000000679c3 */ /* 0x000ee20000008800 */
[----:B------:R-:W-:Y:S01]  /*01c0*/  IMAD.SHL.U32 R9, R10, 0x20, RZ ;  /* 0x000000200a097824 */ /* 0x000fe200078e00ff */
[----:B------:R-:W-:Y:S02]  /*01d0*/  LOP3.LUT R7, R0, UR5, RZ, 0xfc, !PT ;  /* 0x0000000500077c12 */ /* 0x000fe4000f8efcff */
[----:B------:R-:W-:Y:S01]  /*01e0*/  LOP3.LUT R0, R6, UR4, RZ, 0xfc, !PT ;  /* 0x0000000406007c12 */ /* 0x000fe2000f8efcff */
[----:B------:R-:W-:Y:S01]  /*01f0*/  UMOV UR4, 0x400 ;  /* 0x0000040000047882 */ /* 0x000fe20000000000 */
[----:B------:R-:W-:Y:S02]  /*0200*/  LOP3.LUT R9, R9, 0xe0, RZ, 0xc0, !PT ;  /* 0x000000e009097812 */ /* 0x000fe400078ec0ff */
[----:B------:R-:W-:Y:S02]  /*0210*/  VIMNMX R8, R0, R7, !PT ;  /* 0x0000000700087248 */ /* 0x000fe40007fe0100 */
[----:B-1----:R-:W-:-:S02]  /*0220*/  LOP3.LUT R4, R9, 0x10, RZ, 0xfc, !PT ;  /* 0x0000001009047812 */ /* 0x002fc400078efcff */
[----:B------:R-:W-:Y:S02]  /*0230*/  LOP3.LUT R6, R9, R6, RZ, 0xfc, !PT ;  /* 0x0000000609067212 */ /* 0x000fe400078efcff */
[----:B------:R-:W-:Y:S02]  /*0240*/  ISETP.GE.AND P0, PT, R8, 0x10, PT ;  /* 0x000000100800780c */ /* 0x000fe40003f06270 */
[----:B------:R-:W-:Y:S01]  /*0250*/  SHF.R.U32.HI R8, RZ, 0x1, R10 ;  /* 0x00000001ff087819 */ /* 0x000fe2000001160a */
[----:B------:R-:W-:-:S03]  /*0260*/  IMAD.SHL.U32 R10, R10, 0x8, RZ ;  /* 0x000000080a0a7824 */ /* 0x000fc600078e00ff */
[----:B------:R-:W-:Y:S02]  /*0270*/  LOP3.LUT R8, R8, 0x3c, RZ, 0xc0, !PT ;  /* 0x0000003c08087812 */ /* 0x000fe400078ec0ff */
[----:B------:R-:W-:Y:S01]  /*0280*/  LOP3.LUT R11, R10, 0x3f8, RZ, 0xc0, !PT ;  /* 0x000003f80a0b7812 */ /* 0x000fe200078ec0ff */
[----:B---3--:R-:W-:-:S06]  /*0290*/  UPRMT UR4, UR6, 0x654, UR4 ;  /* 0x0000065406047896 */ /* 0x008fcc0008000004 */
[----:B------:R-:W-:Y:S02]  /*02a0*/  LEA.HI R9, R9, UR4, RZ, 0x1e ;  /* 0x0000000409097c11 */ /* 0x000fe4000f8ff0ff */
[----:B------:R-:W-:Y:S02]  /*02b0*/  LEA.HI R5, R4, UR4, RZ, 0x1e ;  /* 0x0000000404057c11 */ /* 0x000fe4000f8ff0ff */
[----:B------:R-:W-:Y:S01]  /*02c0*/  IADD3 R8, R11, UR4, R8 ;  /* 0x000000040b087c10 */ /* 0x000fe2000fffe008 */
[C---:B------:R-:W-:Y:S02]  /*02d0*/  IMAD R9, R6.reuse, 0x4, R9 ;  /* 0x0000000406097824 */ /* 0x040fe400078e0209 */
[----:B------:R-:W-:-:S03]  /*02e0*/  IMAD R6, R6, 0x4, R5 ;  /* 0x0000000406067824 */ /* 0x000fc600078e0205 */
[----:B--2---:R1:W-:Y:S04]  /*02f0*/  STS [R9], R2 ;  /* 0x0000000209007388 */ /* 0x0043e80000000800 */
[----:B------:R1:W-:Y:S01]  /*0300*/  STS [R6+0x40], R3 ;  /* 0x0000400306007388 */ /* 0x0003e20000000800 */
[----:B------:R-:W-:Y:S06]  /*0310*/  BAR.SYNC.DEFER_BLOCKING 0x0 ;  /* 0x0000000000007b1d */ /* 0x000fec0000010000 */
[----:B-1----:R-:W-:Y:S05]  /*0320*/  @P0 EXIT ;  /* 0x000000000000094d */ /* 0x002fea0003800000 */
[----:B------:R-:W-:Y:S01]  /*0330*/  LDS R4, [R8] ;  /* 0x0000000008047984 */ /* 0x000fe20000000800 */
[----:B------:R-:W0:Y:S01]  /*0340*/  LDC.64 R2, c[0x0][0x218] ;  /* 0x00008600ff027b82 */ /* 0x000e220000000a00 */
[----:B------:R-:W-:Y:S02]  /*0350*/  IMAD R7, R0, 0x10, R7 ;  /* 0x0000001000077824 */ /* 0x000fe400078e0207 */
[----:B------:R-:W1:Y:S02]  /*0360*/  LDS R5, [R8+0x4] ;  /* 0x0000040008057984 */ /* 0x000e640000000800 */
[----:B0-----:R-:W-:-:S05]  /*0370*/  IMAD.WIDE R2, R7, 0x4, R2 ;  /* 0x0000000407027825 */ /* 0x001fca00078e0202 */
[----:B-1----:R-:W-:Y:S01]  /*0380*/  STG.E.64 desc[UR8][R2.64], R4 ;  /* 0x0000000402007986 */ /* 0x002fe2000c101b08 */
[----:B------:R-:W-:Y:S05]  /*0390*/  EXIT ;  /* 0x000000000000794d */ /* 0x000fea0003800000 */
.L_x_0:
[----:B------:R-:W-:-:S00]  /*03a0*/  BRA `(.L_x_0) ;  /* 0xfffffffc00fc7947 */ /* 0x000fc0000383ffff */
[----:B------:R-:W-:-:S00]  /*03b0*/  NOP ;  /* 0x0000000000007918 */ /* 0x000fc00000000000 */
        /* <DEDUP_REMOVED lines=12> */
.L_x_1:


//--------------------- .nv.shared.triton_poi_fused_clone_7 --------------------------
	.section	.nv.shared.triton_poi_fused_clone_7,"aw",@nobits
	.sectionflags	@""
	.align	16
	.zero		1024


//--------------------- .nv.constant0.triton_poi_fused_clone_7 --------------------------
	.section	.nv.constant0.triton_poi_fused_clone_7,"a",@progbits
	.sectionflags	@""
	.align	4
.nv.constant0.triton_poi_fused_clone_7:
	.zero		552
